//
// Generated by NVIDIA NVVM Compiler
//
// Compiler Build ID: CL-36424714
// Cuda compilation tools, release 13.0, V13.0.88
// Based on NVVM 20.0.0
//

.version 9.0
.target sm_100
.address_size 64

	// .globl	_Z12blend_kernelPfPKfii

.visible .entry _Z12blend_kernelPfPKfii(
	.param .u64 .ptr .align 1 _Z12blend_kernelPfPKfii_param_0,
	.param .u64 .ptr .align 1 _Z12blend_kernelPfPKfii_param_1,
	.param .u32 _Z12blend_kernelPfPKfii_param_2,
	.param .u32 _Z12blend_kernelPfPKfii_param_3
)
{
	.reg .pred 	%p<4>;
	.reg .b32 	%r<17>;
	.reg .b32 	%f<9>;
	.reg .b64 	%rd<15>;

	ld.param.u64 	%rd1, [_Z12blend_kernelPfPKfii_param_0];
	ld.param.u64 	%rd2, [_Z12blend_kernelPfPKfii_param_1];
	ld.param.u32 	%r3, [_Z12blend_kernelPfPKfii_param_2];
	ld.param.u32 	%r4, [_Z12blend_kernelPfPKfii_param_3];
	mov.u32 	%r6, %ctaid.x;
	mov.u32 	%r7, %ntid.x;
	mov.u32 	%r8, %tid.x;
	mad.lo.s32 	%r9, %r6, %r7, %r8;
	add.s32 	%r1, %r9, 1;
	mov.u32 	%r10, %ctaid.y;
	mov.u32 	%r11, %ntid.y;
	mov.u32 	%r12, %tid.y;
	mad.lo.s32 	%r13, %r10, %r11, %r12;
	add.s32 	%r2, %r13, 1;
	setp.gt.s32 	%p1, %r1, %r3;
	setp.gt.s32 	%p2, %r2, %r4;
	or.pred  	%p3, %p1, %p2;
	@%p3 bra 	$L__BB0_2;
	cvta.to.global.u64 	%rd3, %rd2;
	cvta.to.global.u64 	%rd4, %rd1;
	add.s32 	%r15, %r3, 2;
	mad.lo.s32 	%r16, %r15, %r2, %r1;
	cvt.s64.s32 	%rd5, %r16;
	mul.wide.s32 	%rd6, %r16, 4;
	add.s64 	%rd7, %rd3, %rd6;
	ld.global.f32 	%f1, [%rd7+-4];
	ld.global.f32 	%f2, [%rd7+4];
	add.f32 	%f3, %f1, %f2;
	cvt.s64.s32 	%rd8, %r3;
	sub.s64 	%rd9, %rd5, %rd8;
	shl.b64 	%rd10, %rd9, 2;
	add.s64 	%rd11, %rd3, %rd10;
	ld.global.f32 	%f4, [%rd11+-8];
	add.f32 	%f5, %f3, %f4;
	mul.wide.s32 	%rd12, %r3, 4;
	add.s64 	%rd13, %rd7, %rd12;
	ld.global.f32 	%f6, [%rd13+8];
	add.f32 	%f7, %f5, %f6;
	mul.f32 	%f8, %f7, 0f3E800000;
	add.s64 	%rd14, %rd4, %rd6;
	st.global.f32 	[%rd14], %f8;
$L__BB0_2:
	ret;

}
	// .globl	_Z17copy_const_kernelPfPKfii
.visible .entry _Z17copy_const_kernelPfPKfii(
	.param .u64 .ptr .align 1 _Z17copy_const_kernelPfPKfii_param_0,
	.param .u64 .ptr .align 1 _Z17copy_const_kernelPfPKfii_param_1,
	.param .u32 _Z17copy_const_kernelPfPKfii_param_2,
	.param .u32 _Z17copy_const_kernelPfPKfii_param_3
)
{
	.reg .pred 	%p<12>;
	.reg .b32 	%r<17>;
	.reg .b32 	%f<2>;
	.reg .b64 	%rd<8>;

	ld.param.u64 	%rd1, [_Z17copy_const_kernelPfPKfii_param_0];
	ld.param.u64 	%rd2, [_Z17copy_const_kernelPfPKfii_param_1];
	ld.param.u32 	%r4, [_Z17copy_const_kernelPfPKfii_param_2];
	ld.param.u32 	%r6, [_Z17copy_const_kernelPfPKfii_param_3];
	mov.u32 	%r7, %ctaid.x;
	mov.u32 	%r8, %ntid.x;
	mov.u32 	%r9, %tid.x;
	mad.lo.s32 	%r10, %r7, %r8, %r9;
	add.s32 	%r1, %r10, 1;
	mov.u32 	%r11, %ctaid.y;
	mov.u32 	%r12, %ntid.y;
	mov.u32 	%r13, %tid.y;
	mad.lo.s32 	%r14, %r11, %r12, %r13;
	add.s32 	%r2, %r14, 1;
	setp.gt.s32 	%p1, %r1, %r4;
	setp.gt.s32 	%p2, %r2, %r6;
	or.pred  	%p3, %p1, %p2;
	@%p3 bra 	$L__BB1_3;
	add.s32 	%r16, %r4, 2;
	mad.lo.s32 	%r3, %r16, %r2, %r1;
	setp.eq.s32 	%p4, %r1, 1;
	setp.eq.s32 	%p5, %r1, %r4;
	or.pred  	%p6, %p4, %p5;
	setp.eq.s32 	%p7, %r2, 1;
	setp.eq.s32 	%p8, %r2, %r6;
	or.pred  	%p9, %p7, %p8;
	or.pred  	%p10, %p6, %p9;
	not.pred 	%p11, %p10;
	@%p11 bra 	$L__BB1_3;
	cvta.to.global.u64 	%rd3, %rd2;
	mul.wide.s32 	%rd4, %r3, 4;
	add.s64 	%rd5, %rd3, %rd4;
	ld.global.f32 	%f1, [%rd5];
	cvta.to.global.u64 	%rd6, %rd1;
	add.s64 	%rd7, %rd6, %rd4;
	st.global.f32 	[%rd7], %f1;
$L__BB1_3:
	ret;

}


// ===== COMPILED SASS (sm_100) =====

	.target	sm_100

	.elftype	@"ET_EXEC"


//--------------------- .note.nv.tkinfo           --------------------------
	.section	.note.nv.tkinfo,"",@"SHT_NOTE"
	.sectionflags	@"SHF_NOTE_NV_TKINFO"
	.tkinfo
        /*0018*/ 	.word	0x00000002
        /*0030*/ 	.string	""
        /*0030*/ 	.string	"ptxas"
        /*0030*/ 	.string	"Cuda compilation tools, release 13.0, V13.0.88"
        /*0030*/ 	.string	"Build cuda_13.0.r13.0/compiler.36424714_0"
        /*0030*/ 	.string	"-arch sm_100 -m 64 "



//--------------------- .note.nv.cuinfo           --------------------------
	.section	.note.nv.cuinfo,"",@"SHT_NOTE"
	.sectionflags	@"SHF_NOTE_NV_CUINFO"
        /*0018*/ 	.short	0x0002
        /*001a*/ 	.short	0x0064
        /*001c*/ 	.short	0x0082
	.zero		2


//--------------------- .nv.info                  --------------------------
	.section	.nv.info,"",@"SHT_CUDA_INFO"
	.align	4


	//----- nvinfo : EIATTR_REGCOUNT
	.align		4
        /*0000*/ 	.byte	0x04, 0x2f
        /*0002*/ 	.short	(.L_1 - .L_0)
	.align		4
.L_0:
        /*0004*/ 	.word	index@(_Z12blend_kernelPfPKfii)
        /*0008*/ 	.word	0x00000010


	//----- nvinfo : EIATTR_FRAME_SIZE
	.align		4
.L_1:
        /*000c*/ 	.byte	0x04, 0x11
        /*000e*/ 	.short	(.L_3 - .L_2)
	.align		4
.L_2:
        /*0010*/ 	.word	index@(_Z12blend_kernelPfPKfii)
        /*0014*/ 	.word	0x00000000


	//----- nvinfo : EIATTR_REGCOUNT
	.align		4
.L_3:
        /*0018*/ 	.byte	0x04, 0x2f
        /*001a*/ 	.short	(.L_5 - .L_4)
	.align		4
.L_4:
        /*001c*/ 	.word	index@(_Z17copy_const_kernelPfPKfii)
        /*0020*/ 	.word	0x0000000a


	//----- nvinfo : EIATTR_FRAME_SIZE
	.align		4
.L_5:
        /*0024*/ 	.byte	0x04, 0x11
        /*0026*/ 	.short	(.L_7 - .L_6)
	.align		4
.L_6:
        /*0028*/ 	.word	index@(_Z17copy_const_kernelPfPKfii)
        /*002c*/ 	.word	0x00000000


	//----- nvinfo : EIATTR_MIN_STACK_SIZE
	.align		4
.L_7:
        /*0030*/ 	.byte	0x04, 0x12
        /*0032*/ 	.short	(.L_9 - .L_8)
	.align		4
.L_8:
        /*0034*/ 	.word	index@(_Z17copy_const_kernelPfPKfii)
        /*0038*/ 	.word	0x00000000


	//----- nvinfo : EIATTR_MIN_STACK_SIZE
	.align		4
.L_9:
        /*003c*/ 	.byte	0x04, 0x12
        /*003e*/ 	.short	(.L_11 - .L_10)
	.align		4
.L_10:
        /*0040*/ 	.word	index@(_Z12blend_kernelPfPKfii)
        /*0044*/ 	.word	0x00000000
.L_11:


//--------------------- .nv.compat                --------------------------
	.section	.nv.compat,"",@"SHT_CUDA_COMPAT_INFO"
	.align	4
        /*0000*/ 	.byte	0x02, 0x09, 0x00, 0x00, 0x02, 0x02, 0x01, 0x00, 0x02, 0x05, 0x05, 0x00, 0x03, 0x07, 0x01, 0x01
        /*0010*/ 	.byte	0x02, 0x03, 0x00, 0x00, 0x02, 0x06, 0x01, 0x00, 0x04, 0x0b, 0x08, 0x00, 0x09, 0x00, 0x00, 0x00
        /*0020*/ 	.byte	0x00, 0x00, 0x00, 0x00


//--------------------- .nv.info._Z17copy_const_kernelPfPKfii --------------------------
	.section	.nv.info._Z17copy_const_kernelPfPKfii,"",@"SHT_CUDA_INFO"
	.sectionflags	@""
	.align	4


	//----- nvinfo : EIATTR_CUDA_API_VERSION
	.align		4
        /*0000*/ 	.byte	0x04, 0x37
        /*0002*/ 	.short	(.L_13 - .L_12)
.L_12:
        /*0004*/ 	.word	0x00000082


	//----- nvinfo : EIATTR_KPARAM_INFO
	.align		4
.L_13:
        /*0008*/ 	.byte	0x04, 0x17
        /*000a*/ 	.short	(.L_15 - .L_14)
.L_14:
        /*000c*/ 	.word	0x00000000
        /*0010*/ 	.short	0x0003
        /*0012*/ 	.short	0x0014
        /*0014*/ 	.byte	0x00, 0xf0, 0x11, 0x00


	//----- nvinfo : EIATTR_KPARAM_INFO
	.align		4
.L_15:
        /*0018*/ 	.byte	0x04, 0x17
        /*001a*/ 	.short	(.L_17 - .L_16)
.L_16:
        /*001c*/ 	.word	0x00000000
        /*0020*/ 	.short	0x0002
        /*0022*/ 	.short	0x0010
        /*0024*/ 	.byte	0x00, 0xf0, 0x11, 0x00


	//----- nvinfo : EIATTR_KPARAM_INFO
	.align		4
.L_17:
        /*0028*/ 	.byte	0x04, 0x17
        /*002a*/ 	.short	(.L_19 - .L_18)
.L_18:
        /*002c*/ 	.word	0x00000000
        /*0030*/ 	.short	0x0001
        /*0032*/ 	.short	0x0008
        /*0034*/ 	.byte	0x00, 0xf5, 0x21, 0x00


	//----- nvinfo : EIATTR_KPARAM_INFO
	.align		4
.L_19:
        /*0038*/ 	.byte	0x04, 0x17
        /*003a*/ 	.short	(.L_21 - .L_20)
.L_20:
        /*003c*/ 	.word	0x00000000
        /*0040*/ 	.short	0x0000
        /*0042*/ 	.short	0x0000
        /*0044*/ 	.byte	0x00, 0xf5, 0x21, 0x00


	//----- nvinfo : EIATTR_SPARSE_MMA_MASK
	.align		4
.L_21:
        /*0048*/ 	.byte	0x03, 0x50
        /*004a*/ 	.short	0x0000


	//----- nvinfo : EIATTR_MAXREG_COUNT
	.align		4
        /*004c*/ 	.byte	0x03, 0x1b
        /*004e*/ 	.short	0x00ff


	//----- nvinfo : EIATTR_MERCURY_ISA_VERSION
	.align		4
        /*0050*/ 	.byte	0x03, 0x5f
        /*0052*/ 	.short	0x0101


	//----- nvinfo : EIATTR_VRC_CTA_INIT_COUNT
	.align		4
        /*0054*/ 	.byte	0x02, 0x4a
	.zero		1
	.zero		1


	//----- nvinfo : EIATTR_EXIT_INSTR_OFFSETS
	.align		4
        /*0058*/ 	.byte	0x04, 0x1c
        /*005a*/ 	.short	(.L_23 - .L_22)


	//   ....[0]....
.L_22:
        /*005c*/ 	.word	0x000000e0


	//   ....[1]....
        /*0060*/ 	.word	0x00000160


	//   ....[2]....
        /*0064*/ 	.word	0x000001e0


	//----- nvinfo : EIATTR_CBANK_PARAM_SIZE
	.align		4
.L_23:
        /*0068*/ 	.byte	0x03, 0x19
        /*006a*/ 	.short	0x0018


	//----- nvinfo : EIATTR_PARAM_CBANK
	.align		4
        /*006c*/ 	.byte	0x04, 0x0a
        /*006e*/ 	.short	(.L_25 - .L_24)
	.align		4
.L_24:
        /*0070*/ 	.word	index@(.nv.constant0._Z17copy_const_kernelPfPKfii)
        /*0074*/ 	.short	0x0380
        /*0076*/ 	.short	0x0018


	//----- nvinfo : EIATTR_SW_WAR
	.align		4
.L_25:
        /*0078*/ 	.byte	0x04, 0x36
        /*007a*/ 	.short	(.L_27 - .L_26)
.L_26:
        /*007c*/ 	.word	0x00000008
.L_27:


//--------------------- .nv.info._Z12blend_kernelPfPKfii --------------------------
	.section	.nv.info._Z12blend_kernelPfPKfii,"",@"SHT_CUDA_INFO"
	.sectionflags	@""
	.align	4


	//----- nvinfo : EIATTR_CUDA_API_VERSION
	.align		4
        /*0000*/ 	.byte	0x04, 0x37
        /*0002*/ 	.short	(.L_29 - .L_28)
.L_28:
        /*0004*/ 	.word	0x00000082


	//----- nvinfo : EIATTR_KPARAM_INFO
	.align		4
.L_29:
        /*0008*/ 	.byte	0x04, 0x17
        /*000a*/ 	.short	(.L_31 - .L_30)
.L_30:
        /*000c*/ 	.word	0x00000000
        /*0010*/ 	.short	0x0003
        /*0012*/ 	.short	0x0014
        /*0014*/ 	.byte	0x00, 0xf0, 0x11, 0x00


	//----- nvinfo : EIATTR_KPARAM_INFO
	.align		4
.L_31:
        /*0018*/ 	.byte	0x04, 0x17
        /*001a*/ 	.short	(.L_33 - .L_32)
.L_32:
        /*001c*/ 	.word	0x00000000
        /*0020*/ 	.short	0x0002
        /*0022*/ 	.short	0x0010
        /*0024*/ 	.byte	0x00, 0xf0, 0x11, 0x00


	//----- nvinfo : EIATTR_KPARAM_INFO
	.align		4
.L_33:
        /*0028*/ 	.byte	0x04, 0x17
        /*002a*/ 	.short	(.L_35 - .L_34)
.L_34:
        /*002c*/ 	.word	0x00000000
        /*0030*/ 	.short	0x0001
        /*0032*/ 	.short	0x0008
        /*0034*/ 	.byte	0x00, 0xf5, 0x21, 0x00


	//----- nvinfo : EIATTR_KPARAM_INFO
	.align		4
.L_35:
        /*0038*/ 	.byte	0x04, 0x17
        /*003a*/ 	.short	(.L_37 - .L_36)
.L_36:
        /*003c*/ 	.word	0x00000000
        /*0040*/ 	.short	0x0000
        /*0042*/ 	.short	0x0000
        /*0044*/ 	.byte	0x00, 0xf5, 0x21, 0x00


	//----- nvinfo : EIATTR_SPARSE_MMA_MASK
	.align		4
.L_37:
        /*0048*/ 	.byte	0x03, 0x50
        /*004a*/ 	.short	0x0000


	//----- nvinfo : EIATTR_MAXREG_COUNT
	.align		4
        /*004c*/ 	.byte	0x03, 0x1b
        /*004e*/ 	.short	0x00ff


	//----- nvinfo : EIATTR_MERCURY_ISA_VERSION
	.align		4
        /*0050*/ 	.byte	0x03, 0x5f
        /*0052*/ 	.short	0x0101


	//----- nvinfo : EIATTR_VRC_CTA_INIT_COUNT
	.align		4
        /*0054*/ 	.byte	0x02, 0x4a
	.zero		1
	.zero		1


	//----- nvinfo : EIATTR_EXIT_INSTR_OFFSETS
	.align		4
        /*0058*/ 	.byte	0x04, 0x1c
        /*005a*/ 	.short	(.L_39 - .L_38)


	//   ....[0]....
.L_38:
        /*005c*/ 	.word	0x000000e0


	//   ....[1]....
        /*0060*/ 	.word	0x00000260


	//----- nvinfo : EIATTR_CBANK_PARAM_SIZE
	.align		4
.L_39:
        /*0064*/ 	.byte	0x03, 0x19
        /*0066*/ 	.short	0x0018


	//----- nvinfo : EIATTR_PARAM_CBANK
	.align		4
        /*0068*/ 	.byte	0x04, 0x0a
        /*006a*/ 	.short	(.L_41 - .L_40)
	.align		4
.L_40:
        /*006c*/ 	.word	index@(.nv.constant0._Z12blend_kernelPfPKfii)
        /*0070*/ 	.short	0x0380
        /*0072*/ 	.short	0x0018


	//----- nvinfo : EIATTR_SW_WAR
	.align		4
.L_41:
        /*0074*/ 	.byte	0x04, 0x36
        /*0076*/ 	.short	(.L_43 - .L_42)
.L_42:
        /*0078*/ 	.word	0x00000008
.L_43:


//--------------------- .nv.callgraph             --------------------------
	.section	.nv.callgraph,"",@"SHT_CUDA_CALLGRAPH"
	.align	4
	.sectionentsize	8
	.align		4
        /*0000*/ 	.word	0x00000000
	.align		4
        /*0004*/ 	.word	0xffffffff
	.align		4
        /*0008*/ 	.word	0x00000000
	.align		4
        /*000c*/ 	.word	0xfffffffe
	.align		4
        /*0010*/ 	.word	0x00000000
	.align		4
        /*0014*/ 	.word	0xfffffffd
	.align		4
        /*0018*/ 	.word	0x00000000
	.align		4
        /*001c*/ 	.word	0xfffffffc


//--------------------- .text._Z17copy_const_kernelPfPKfii --------------------------
	.section	.text._Z17copy_const_kernelPfPKfii,"ax",@progbits
	.align	128
        .global         _Z17copy_const_kernelPfPKfii
        .type           _Z17copy_const_kernelPfPKfii,@function
        .size           _Z17copy_const_kernelPfPKfii,(.L_x_2 - _Z17copy_const_kernelPfPKfii)
        .other          _Z17copy_const_kernelPfPKfii,@"STO_CUDA_ENTRY STV_DEFAULT"
_Z17copy_const_kernelPfPKfii:
.text._Z17copy_const_kernelPfPKfii:
[----:B------:R-:W-:Y:S01]  /*0000*/  LDC R1, c[0x0][0x37c] ;  /* 0x0000df00ff017b82 */ /* 0x000fe20000000800 */
[----:B------:R-:W0:Y:S07]  /*0010*/  S2R R5, SR_TID.Y ;  /* 0x0000000000057919 */ /* 0x000e2e0000002200 */
[----:B------:R-:W1:Y:S01]  /*0020*/  LDC R0, c[0x0][0x360] ;  /* 0x0000d800ff007b82 */ /* 0x000e620000000800 */
[----:B------:R-:W2:Y:S01]  /*0030*/  LDCU.64 UR6, c[0x0][0x390] ;  /* 0x00007200ff0677ac */ /* 0x000ea20008000a00 */
[----:B------:R-:W1:Y:S06]  /*0040*/  S2R R3, SR_TID.X ;  /* 0x0000000000037919 */ /* 0x000e6c0000002100 */
[----:B------:R-:W0:Y:S08]  /*0050*/  S2UR UR5, SR_CTAID.Y ;  /* 0x00000000000579c3 */ /* 0x000e300000002600 */
[----:B------:R-:W0:Y:S08]  /*0060*/  LDC R2, c[0x0][0x364] ;  /* 0x0000d900ff027b82 */ /* 0x000e300000000800 */
[----:B------:R-:W1:Y:S01]  /*0070*/  S2UR UR4, SR_CTAID.X ;  /* 0x00000000000479c3 */ /* 0x000e620000002500 */
[----:B0-----:R-:W-:-:S02]  /*0080*/  IMAD R2, R2, UR5, R5 ;  /* 0x0000000502027c24 */ /* 0x001fc4000f8e0205 */
[----:B-1----:R-:W-:Y:S02]  /*0090*/  IMAD R0, R0, UR4, R3 ;  /* 0x0000000400007c24 */ /* 0x002fe4000f8e0203 */
[----:B------:R-:W-:Y:S02]  /*00a0*/  VIADD R3, R2, 0x1 ;  /* 0x0000000102037836 */ /* 0x000fe40000000000 */
[----:B------:R-:W-:-:S03]  /*00b0*/  VIADD R0, R0, 0x1 ;  /* 0x0000000100007836 */ /* 0x000fc60000000000 */
[----:B--2---:R-:W-:-:S04]  /*00c0*/  ISETP.GT.AND P0, PT, R3, UR7, PT ;  /* 0x0000000703007c0c */ /* 0x004fc8000bf04270 */
[----:B------:R-:W-:-:S13]  /*00d0*/  ISETP.GT.OR P0, PT, R0, UR6, P0 ;  /* 0x0000000600007c0c */ /* 0x000fda0008704670 */
[----:B------:R-:W-:Y:S05]  /*00e0*/  @P0 EXIT ;  /* 0x000000000000094d */ /* 0x000fea0003800000 */
[C---:B------:R-:W-:Y:S01]  /*00f0*/  ISETP.NE.AND P0, PT, R0.reuse, UR6, PT ;  /* 0x0000000600007c0c */ /* 0x040fe2000bf05270 */
[----:B------:R-:W-:Y:S01]  /*0100*/  UIADD3 UR4, UPT, UPT, UR6, 0x2, URZ ;  /* 0x0000000206047890 */ /* 0x000fe2000fffe0ff */
[C---:B------:R-:W-:Y:S02]  /*0110*/  ISETP.NE.AND P1, PT, R3.reuse, UR7, PT ;  /* 0x0000000703007c0c */ /* 0x040fe4000bf25270 */
[----:B------:R-:W-:Y:S02]  /*0120*/  ISETP.EQ.OR P0, PT, R0, 0x1, !P0 ;  /* 0x000000010000780c */ /* 0x000fe40004702670 */
[C---:B------:R-:W-:Y:S01]  /*0130*/  ISETP.EQ.OR P1, PT, R3.reuse, 0x1, !P1 ;  /* 0x000000010300780c */ /* 0x040fe20004f22670 */
[----:B------:R-:W-:-:S03]  /*0140*/  IMAD R7, R3, UR4, R0 ;  /* 0x0000000403077c24 */ /* 0x000fc6000f8e0200 */
[----:B------:R-:W-:-:S13]  /*0150*/  PLOP3.LUT P0, PT, P0, P1, PT, 0xf8, 0x8f ;  /* 0x00000000008f781c */ /* 0x000fda0000703f70 */
[----:B------:R-:W-:Y:S05]  /*0160*/  @!P0 EXIT ;  /* 0x000000000000894d */ /* 0x000fea0003800000 */
[----:B------:R-:W0:Y:S01]  /*0170*/  LDC.64 R2, c[0x0][0x388] ;  /* 0x0000e200ff027b82 */ /* 0x000e220000000a00 */
[----:B------:R-:W1:Y:S07]  /*0180*/  LDCU.64 UR4, c[0x0][0x358] ;  /* 0x00006b00ff0477ac */ /* 0x000e6e0008000a00 */
[----:B------:R-:W2:Y:S01]  /*0190*/  LDC.64 R4, c[0x0][0x380] ;  /* 0x0000e000ff047b82 */ /* 0x000ea20000000a00 */
[----:B0-----:R-:W-:-:S06]  /*01a0*/  IMAD.WIDE R2, R7, 0x4, R2 ;  /* 0x0000000407027825 */ /* 0x001fcc00078e0202 */
[----:B-1----:R-:W3:Y:S01]  /*01b0*/  LDG.E R3, desc[UR4][R2.64] ;  /* 0x0000000402037981 */ /* 0x002ee2000c1e1900 */
[----:B--2---:R-:W-:-:S05]  /*01c0*/  IMAD.WIDE R4, R7, 0x4, R4 ;  /* 0x0000000407047825 */ /* 0x004fca00078e0204 */
[----:B---3--:R-:W-:Y:S01]  /*01d0*/  STG.E desc[UR4][R4.64], R3 ;  /* 0x0000000304007986 */ /* 0x008fe2000c101904 */
[----:B------:R-:W-:Y:S05]  /*01e0*/  EXIT ;  /* 0x000000000000794d */ /* 0x000fea0003800000 */
.L_x_0:
[----:B------:R-:W-:-:S00]  /*01f0*/  BRA `(.L_x_0) ;  /* 0xfffffffc00fc7947 */ /* 0x000fc0000383ffff */
[----:B------:R-:W-:-:S00]  /*0200*/  NOP ;  /* 0x0000000000007918 */ /* 0x000fc00000000000 */
[----:B------:R-:W-:-:S00]  /*0210*/  NOP ;  /* 0x0000000000007918 */ /* 0x000fc00000000000 */
[----:B------:R-:W-:-:S00]  /*0220*/  NOP ;  /* 0x0000000000007918 */ /* 0x000fc00000000000 */
[----:B------:R-:W-:-:S00]  /*0230*/  NOP ;  /* 0x0000000000007918 */ /* 0x000fc00000000000 */
[----:B------:R-:W-:-:S00]  /*0240*/  NOP ;  /* 0x0000000000007918 */ /* 0x000fc00000000000 */
[----:B------:R-:W-:-:S00]  /*0250*/  NOP ;  /* 0x0000000000007918 */ /* 0x000fc00000000000 */
[----:B------:R-:W-:-:S00]  /*0260*/  NOP ;  /* 0x0000000000007918 */ /* 0x000fc00000000000 */
[----:B------:R-:W-:-:S00]  /*0270*/  NOP ;  /* 0x0000000000007918 */ /* 0x000fc00000000000 */
.L_x_2:


//--------------------- .text._Z12blend_kernelPfPKfii --------------------------
	.section	.text._Z12blend_kernelPfPKfii,"ax",@progbits
	.align	128
        .global         _Z12blend_kernelPfPKfii
        .type           _Z12blend_kernelPfPKfii,@function
        .size           _Z12blend_kernelPfPKfii,(.L_x_3 - _Z12blend_kernelPfPKfii)
        .other          _Z12blend_kernelPfPKfii,@"STO_CUDA_ENTRY STV_DEFAULT"
_Z12blend_kernelPfPKfii:
.text._Z12blend_kernelPfPKfii:
[----:B------:R-:W-:Y:S01]  /*0000*/  LDC R1, c[0x0][0x37c] ;  /* 0x0000df00ff017b82 */ /* 0x000fe20000000800 */
[----:B------:R-:W0:Y:S07]  /*0010*/  S2R R7, SR_TID.Y ;  /* 0x0000000000077919 */ /* 0x000e2e0000002200 */
[----:B------:R-:W1:Y:S01]  /*0020*/  LDC R0, c[0x0][0x360] ;  /* 0x0000d800ff007b82 */ /* 0x000e620000000800 */
[----:B------:R-:W1:Y:S07]  /*0030*/  S2R R5, SR_TID.X ;  /* 0x0000000000057919 */ /* 0x000e6e0000002100 */
[----:B------:R-:W0:Y:S08]  /*0040*/  S2UR UR5, SR_CTAID.Y ;  /* 0x00000000000579c3 */ /* 0x000e300000002600 */
[----:B------:R-:W0:Y:S08]  /*0050*/  LDC R4, c[0x0][0x364] ;  /* 0x0000d900ff047b82 */ /* 0x000e300000000800 */
[----:B------:R-:W1:Y:S08]  /*0060*/  S2UR UR4, SR_CTAID.X ;  /* 0x00000000000479c3 */ /* 0x000e700000002500 */
[----:B------:R-:W2:Y:S01]  /*0070*/  LDC.64 R2, c[0x0][0x390] ;  /* 0x0000e400ff027b82 */ /* 0x000ea20000000a00 */
[----:B0-----:R-:W-:-:S05]  /*0080*/  IMAD R4, R4, UR5, R7 ;  /* 0x0000000504047c24 */ /* 0x001fca000f8e0207 */
[----:B------:R-:W-:Y:S01]  /*0090*/  IADD3 R6, PT, PT, R4, 0x1, RZ ;  /* 0x0000000104067810 */ /* 0x000fe20007ffe0ff */
[----:B-1----:R-:W-:-:S05]  /*00a0*/  IMAD R0, R0, UR4, R5 ;  /* 0x0000000400007c24 */ /* 0x002fca000f8e0205 */
[----:B------:R-:W-:Y:S02]  /*00b0*/  IADD3 R7, PT, PT, R0, 0x1, RZ ;  /* 0x0000000100077810 */ /* 0x000fe40007ffe0ff */
[----:B--2---:R-:W-:-:S04]  /*00c0*/  ISETP.GT.AND P0, PT, R6, R3, PT ;  /* 0x000000030600720c */ /* 0x004fc80003f04270 */
[----:B------:R-:W-:-:S13]  /*00d0*/  ISETP.GT.OR P0, PT, R7, R2, P0 ;  /* 0x000000020700720c */ /* 0x000fda0000704670 */
[----:B------:R-:W-:Y:S05]  /*00e0*/  @P0 EXIT ;  /* 0x000000000000094d */ /* 0x000fea0003800000 */
[----:B------:R-:W0:Y:S01]  /*00f0*/  LDC.64 R4, c[0x0][0x388] ;  /* 0x0000e200ff047b82 */ /* 0x000e220000000a00 */
[----:B------:R-:W1:Y:S01]  /*0100*/  LDCU.64 UR6, c[0x0][0x388] ;  /* 0x00007100ff0677ac */ /* 0x000e620008000a00 */
[----:B------:R-:W-:Y:S01]  /*0110*/  IADD3 R0, PT, PT, R2, 0x2, RZ ;  /* 0x0000000202007810 */ /* 0x000fe20007ffe0ff */
[----:B------:R-:W2:Y:S04]  /*0120*/  LDCU.64 UR4, c[0x0][0x358] ;  /* 0x00006b00ff0477ac */ /* 0x000ea80008000a00 */
[----:B------:R-:W-:Y:S01]  /*0130*/  IMAD R11, R6, R0, R7 ;  /* 0x00000000060b7224 */ /* 0x000fe200078e0207 */
[----:B------:R-:W-:Y:S01]  /*0140*/  SHF.R.S32.HI R0, RZ, 0x1f, R2 ;  /* 0x0000001fff007819 */ /* 0x000fe20000011402 */
[----:B------:R-:W3:Y:S03]  /*0150*/  LDC.64 R6, c[0x0][0x380] ;  /* 0x0000e000ff067b82 */ /* 0x000ee60000000a00 */
[----:B------:R-:W-:-:S04]  /*0160*/  IADD3 R3, P0, PT, R11, -R2, RZ ;  /* 0x800000020b037210 */ /* 0x000fc80007f1e0ff */
[----:B------:R-:W-:Y:S02]  /*0170*/  LEA.HI.X.SX32 R0, R11, ~R0, 0x1, P0 ;  /* 0x800000000b007211 */ /* 0x000fe400000f0eff */
[----:B-1----:R-:W-:-:S04]  /*0180*/  LEA R8, P0, R3, UR6, 0x2 ;  /* 0x0000000603087c11 */ /* 0x002fc8000f8010ff */
[----:B------:R-:W-:Y:S01]  /*0190*/  LEA.HI.X R9, R3, UR7, R0, 0x2, P0 ;  /* 0x0000000703097c11 */ /* 0x000fe200080f1400 */
[----:B0-----:R-:W-:-:S05]  /*01a0*/  IMAD.WIDE R4, R11, 0x4, R4 ;  /* 0x000000040b047825 */ /* 0x001fca00078e0204 */
[----:B--2---:R-:W2:Y:S01]  /*01b0*/  LDG.E R0, desc[UR4][R4.64+-0x4] ;  /* 0xfffffc0404007981 */ /* 0x004ea2000c1e1900 */
[----:B------:R-:W-:-:S03]  /*01c0*/  IMAD.WIDE R2, R2, 0x4, R4 ;  /* 0x0000000402027825 */ /* 0x000fc600078e0204 */
[----:B------:R-:W2:Y:S04]  /*01d0*/  LDG.E R13, desc[UR4][R4.64+0x4] ;  /* 0x00000404040d7981 */ /* 0x000ea8000c1e1900 */
[----:B------:R-:W4:Y:S04]  /*01e0*/  LDG.E R9, desc[UR4][R8.64+-0x8] ;  /* 0xfffff80408097981 */ /* 0x000f28000c1e1900 */
[----:B------:R-:W5:Y:S01]  /*01f0*/  LDG.E R3, desc[UR4][R2.64+0x8] ;  /* 0x0000080402037981 */ /* 0x000f62000c1e1900 */
[----:B---3--:R-:W-:-:S04]  /*0200*/  IMAD.WIDE R6, R11, 0x4, R6 ;  /* 0x000000040b067825 */ /* 0x008fc800078e0206 */
[----:B--2---:R-:W-:-:S04]  /*0210*/  FADD R0, R0, R13 ;  /* 0x0000000d00007221 */ /* 0x004fc80000000000 */
[----:B----4-:R-:W-:-:S04]  /*0220*/  FADD R0, R0, R9 ;  /* 0x0000000900007221 */ /* 0x010fc80000000000 */
[----:B-----5:R-:W-:-:S04]  /*0230*/  FADD R0, R0, R3 ;  /* 0x0000000300007221 */ /* 0x020fc80000000000 */
[----:B------:R-:W-:-:S05]  /*0240*/  FMUL R11, R0, 0.25 ;  /* 0x3e800000000b7820 */ /* 0x000fca0000400000 */
[----:B------:R-:W-:Y:S01]  /*0250*/  STG.E desc[UR4][R6.64], R11 ;  /* 0x0000000b06007986 */ /* 0x000fe2000c101904 */
[----:B------:R-:W-:Y:S05]  /*0260*/  EXIT ;  /* 0x000000000000794d */ /* 0x000fea0003800000 */
.L_x_1:
        /* <DEDUP_REMOVED lines=9> */
.L_x_3:


//--------------------- .nv.shared.reserved.0     --------------------------
	.section	.nv.shared.reserved.0,"aw",@nobits
	.weak		__nv_reservedSMEM_offset_0_alias
	.size		__nv_reservedSMEM_offset_0_alias, 0, 64
	.other		__nv_reservedSMEM_offset_0_alias,@"STO_CUDA_RESERVED_SHARED STV_DEFAULT"
__nv_reservedSMEM_offset_0_alias:
	.zero		0
	.zero		64


//--------------------- .nv.constant0._Z17copy_const_kernelPfPKfii --------------------------
	.section	.nv.constant0._Z17copy_const_kernelPfPKfii,"a",@progbits
	.sectionflags	@""
	.align	4
.nv.constant0._Z17copy_const_kernelPfPKfii:
	.zero		920


//--------------------- .nv.constant0._Z12blend_kernelPfPKfii --------------------------
	.section	.nv.constant0._Z12blend_kernelPfPKfii,"a",@progbits
	.sectionflags	@""
	.align	4
.nv.constant0._Z12blend_kernelPfPKfii:
	.zero		920


//--------------------- SYMBOLS --------------------------

	.type		.nv.reservedSmem.offset0,@object
	.size		.nv.reservedSmem.offset0,0x4
